//
// Generated by NVIDIA NVVM Compiler
//
// Compiler Build ID: CL-36424714
// Cuda compilation tools, release 13.0, V13.0.88
// Based on NVVM 20.0.0
//

.version 9.0
.target sm_100
.address_size 64

	// .globl	_Z7runCUDAv
.extern .func  (.param .b32 func_retval0) vprintf
(
	.param .b64 vprintf_param_0,
	.param .b64 vprintf_param_1
)
;
.global .align 1 .b8 $str[3] = {37, 100};

.visible .entry _Z7runCUDAv()
{
	.local .align 8 .b8 	__local_depot0[8];
	.reg .b64 	%SP;
	.reg .b64 	%SPL;
	.reg .b32 	%r<4>;
	.reg .b64 	%rd<5>;

	mov.u64 	%SPL, __local_depot0;
	cvta.local.u64 	%SP, %SPL;
	add.u64 	%rd1, %SP, 0;
	add.u64 	%rd2, %SPL, 0;
	mov.u32 	%r1, %tid.x;
	st.local.u32 	[%rd2], %r1;
	mov.u64 	%rd3, $str;
	cvta.global.u64 	%rd4, %rd3;
	{ // callseq 0, 0
	.param .b64 param0;
	st.param.b64 	[param0], %rd4;
	.param .b64 param1;
	st.param.b64 	[param1], %rd1;
	.param .b32 retval0;
	call.uni (retval0), 
	vprintf, 
	(
	param0, 
	param1
	);
	ld.param.b32 	%r2, [retval0];
	} // callseq 0
	ret;

}


// ===== COMPILED SASS (sm_100) =====

	.target	sm_100

	.elftype	@"ET_EXEC"


//--------------------- .note.nv.tkinfo           --------------------------
	.section	.note.nv.tkinfo,"",@"SHT_NOTE"
	.sectionflags	@"SHF_NOTE_NV_TKINFO"
	.tkinfo
        /*0018*/ 	.word	0x00000002
        /*0030*/ 	.string	""
        /*0030*/ 	.string	"ptxas"
        /*0030*/ 	.string	"Cuda compilation tools, release 13.0, V13.0.88"
        /*0030*/ 	.string	"Build cuda_13.0.r13.0/compiler.36424714_0"
        /*0030*/ 	.string	"-arch sm_100 -m 64 "



//--------------------- .note.nv.cuinfo           --------------------------
	.section	.note.nv.cuinfo,"",@"SHT_NOTE"
	.sectionflags	@"SHF_NOTE_NV_CUINFO"
        /*0018*/ 	.short	0x0002
        /*001a*/ 	.short	0x0064
        /*001c*/ 	.short	0x0082
	.zero		2


//--------------------- .nv.info                  --------------------------
	.section	.nv.info,"",@"SHT_CUDA_INFO"
	.align	4


	//----- nvinfo : EIATTR_REGCOUNT
	.align		4
        /*0000*/ 	.byte	0x04, 0x2f
        /*0002*/ 	.short	(.L_2 - .L_1)
	.align		4
.L_1:
        /*0004*/ 	.word	index@(_Z7runCUDAv)
        /*0008*/ 	.word	0x00000018


	//----- nvinfo : EIATTR_FRAME_SIZE
	.align		4
.L_2:
        /*000c*/ 	.byte	0x04, 0x11
        /*000e*/ 	.short	(.L_4 - .L_3)
	.align		4
.L_3:
        /*0010*/ 	.word	index@(_Z7runCUDAv)
        /*0014*/ 	.word	0x00000008


	//----- nvinfo : EIATTR_MIN_STACK_SIZE
	.align		4
.L_4:
        /*0018*/ 	.byte	0x04, 0x12
        /*001a*/ 	.short	(.L_6 - .L_5)
	.align		4
.L_5:
        /*001c*/ 	.word	index@(_Z7runCUDAv)
        /*0020*/ 	.word	0x00000008
.L_6:


//--------------------- .nv.compat                --------------------------
	.section	.nv.compat,"",@"SHT_CUDA_COMPAT_INFO"
	.align	4
        /*0000*/ 	.byte	0x02, 0x09, 0x00, 0x00, 0x02, 0x02, 0x01, 0x00, 0x02, 0x05, 0x05, 0x00, 0x03, 0x07, 0x01, 0x01
        /*0010*/ 	.byte	0x02, 0x03, 0x00, 0x00, 0x02, 0x06, 0x01, 0x00, 0x04, 0x0b, 0x08, 0x00, 0x09, 0x00, 0x00, 0x00
        /*0020*/ 	.byte	0x00, 0x00, 0x00, 0x00


//--------------------- .nv.info._Z7runCUDAv      --------------------------
	.section	.nv.info._Z7runCUDAv,"",@"SHT_CUDA_INFO"
	.sectionflags	@""
	.align	4


	//----- nvinfo : EIATTR_CUDA_API_VERSION
	.align		4
        /*0000*/ 	.byte	0x04, 0x37
        /*0002*/ 	.short	(.L_8 - .L_7)
.L_7:
        /*0004*/ 	.word	0x00000082


	//----- nvinfo : EIATTR_SPARSE_MMA_MASK
	.align		4
.L_8:
        /*0008*/ 	.byte	0x03, 0x50
        /*000a*/ 	.short	0x0000


	//----- nvinfo : EIATTR_MAXREG_COUNT
	.align		4
        /*000c*/ 	.byte	0x03, 0x1b
        /*000e*/ 	.short	0x00ff


	//----- nvinfo : EIATTR_EXTERNS
	.align		4
        /*0010*/ 	.byte	0x04, 0x0f
        /*0012*/ 	.short	(.L_10 - .L_9)


	//   ....[0]....
	.align		4
.L_9:
        /*0014*/ 	.word	index@(vprintf)


	//----- nvinfo : EIATTR_MERCURY_ISA_VERSION
	.align		4
.L_10:
        /*0018*/ 	.byte	0x03, 0x5f
        /*001a*/ 	.short	0x0101


	//----- nvinfo : EIATTR_VRC_CTA_INIT_COUNT
	.align		4
        /*001c*/ 	.byte	0x02, 0x4a
	.zero		1
	.zero		1


	//----- nvinfo : EIATTR_SYSCALL_OFFSETS
	.align		4
        /*0020*/ 	.byte	0x04, 0x46
        /*0022*/ 	.short	(.L_12 - .L_11)


	//   ....[0]....
.L_11:
        /*0024*/ 	.word	0x000000e0


	//----- nvinfo : EIATTR_EXIT_INSTR_OFFSETS
	.align		4
.L_12:
        /*0028*/ 	.byte	0x04, 0x1c
        /*002a*/ 	.short	(.L_14 - .L_13)


	//   ....[0]....
.L_13:
        /*002c*/ 	.word	0x000000f0


	//----- nvinfo : EIATTR_SW_WAR
	.align		4
.L_14:
        /*0030*/ 	.byte	0x04, 0x36
        /*0032*/ 	.short	(.L_16 - .L_15)
.L_15:
        /*0034*/ 	.word	0x00000008
.L_16:


//--------------------- .nv.callgraph             --------------------------
	.section	.nv.callgraph,"",@"SHT_CUDA_CALLGRAPH"
	.align	4
	.sectionentsize	8
	.align		4
        /*0000*/ 	.word	0x00000000
	.align		4
        /*0004*/ 	.word	0xffffffff
	.align		4
        /*0008*/ 	.word	index@(_Z7runCUDAv)
	.align		4
        /*000c*/ 	.word	index@(vprintf)
	.align		4
        /*0010*/ 	.word	0x00000000
	.align		4
        /*0014*/ 	.word	0xfffffffe
	.align		4
        /*0018*/ 	.word	0x00000000
	.align		4
        /*001c*/ 	.word	0xfffffffd
	.align		4
        /*0020*/ 	.word	0x00000000
	.align		4
        /*0024*/ 	.word	0xfffffffc


//--------------------- .nv.constant4             --------------------------
	.section	.nv.constant4,"a",@progbits
	.align	8
	.align		8
.nv.constant4:
        /*0000*/ 	.dword	vprintf
	.align		8
        /*0008*/ 	.dword	$str


//--------------------- .text._Z7runCUDAv         --------------------------
	.section	.text._Z7runCUDAv,"ax",@progbits
	.align	128
        .global         _Z7runCUDAv
        .type           _Z7runCUDAv,@function
        .size           _Z7runCUDAv,(.L_x_2 - _Z7runCUDAv)
        .other          _Z7runCUDAv,@"STO_CUDA_ENTRY STV_DEFAULT"
_Z7runCUDAv:
.text._Z7runCUDAv:
[----:B------:R-:W0:Y:S01]  /*0000*/  LDC R1, c[0x0][0x37c] ;  /* 0x0000df00ff017b82 */ /* 0x000e220000000800 */
[----:B------:R-:W1:Y:S01]  /*0010*/  S2R R8, SR_TID.X ;  /* 0x0000000000087919 */ /* 0x000e620000002100 */
[----:B0-----:R-:W-:Y:S01]  /*0020*/  VIADD R1, R1, 0xfffffff8 ;  /* 0xfffffff801017836 */ /* 0x001fe20000000000 */
[----:B------:R-:W-:Y:S01]  /*0030*/  MOV R0, 0x0 ;  /* 0x0000000000007802 */ /* 0x000fe20000000f00 */
[----:B------:R-:W0:Y:S04]  /*0040*/  LDCU UR4, c[0x0][0x2f8] ;  /* 0x00005f00ff0477ac */ /* 0x000e280008000800 */
[----:B------:R2:W3:Y:S01]  /*0050*/  LDC.64 R2, c[0x4][R0] ;  /* 0x0100000000027b82 */ /* 0x0004e20000000a00 */
[----:B------:R-:W4:Y:S01]  /*0060*/  LDCU.64 UR6, c[0x4][0x8] ;  /* 0x01000100ff0677ac */ /* 0x000f220008000a00 */
[----:B------:R-:W5:Y:S01]  /*0070*/  LDCU UR5, c[0x0][0x2fc] ;  /* 0x00005f80ff0577ac */ /* 0x000f620008000800 */
[----:B0-----:R-:W-:Y:S01]  /*0080*/  IADD3 R6, P0, PT, R1, UR4, RZ ;  /* 0x0000000401067c10 */ /* 0x001fe2000ff1e0ff */
[----:B----4-:R-:W-:Y:S01]  /*0090*/  IMAD.U32 R4, RZ, RZ, UR6 ;  /* 0x00000006ff047e24 */ /* 0x010fe2000f8e00ff */
[----:B------:R-:W-:-:S03]  /*00a0*/  MOV R5, UR7 ;  /* 0x0000000700057c02 */ /* 0x000fc60008000f00 */
[----:B-----5:R-:W-:Y:S01]  /*00b0*/  IMAD.X R7, RZ, RZ, UR5, P0 ;  /* 0x00000005ff077e24 */ /* 0x020fe200080e06ff */
[----:B-1----:R2:W-:Y:S07]  /*00c0*/  STL [R1], R8 ;  /* 0x0000000801007387 */ /* 0x0025ee0000100800 */
[----:B------:R-:W-:-:S07]  /*00d0*/  LEPC R20, `(.L_x_0) ;  /* 0x000000001014794e */ /* 0x000fce0000000000 */
[----:B--23--:R-:W-:Y:S05]  /*00e0*/  CALL.ABS.NOINC R2 ;  /* 0x0000000002007343 */ /* 0x00cfea0003c00000 */
.L_x_0:
[----:B------:R-:W-:Y:S05]  /*00f0*/  EXIT ;  /* 0x000000000000794d */ /* 0x000fea0003800000 */
.L_x_1:
[----:B------:R-:W-:-:S00]  /*0100*/  BRA `(.L_x_1) ;  /* 0xfffffffc00fc7947 */ /* 0x000fc0000383ffff */
[----:B------:R-:W-:-:S00]  /*0110*/  NOP ;  /* 0x0000000000007918 */ /* 0x000fc00000000000 */
        /* <DEDUP_REMOVED lines=14> */
.L_x_2:


//--------------------- .nv.global.init           --------------------------
	.section	.nv.global.init,"aw",@progbits
.nv.global.init:
	.type		$str,@object
	.size		$str,(.L_0 - $str)
$str:
        /*0000*/ 	.byte	0x25, 0x64, 0x00
.L_0:


//--------------------- .nv.shared.reserved.0     --------------------------
	.section	.nv.shared.reserved.0,"aw",@nobits
	.weak		__nv_reservedSMEM_offset_0_alias
	.size		__nv_reservedSMEM_offset_0_alias, 0, 64
	.other		__nv_reservedSMEM_offset_0_alias,@"STO_CUDA_RESERVED_SHARED STV_DEFAULT"
__nv_reservedSMEM_offset_0_alias:
	.zero		0
	.zero		64


//--------------------- .nv.constant0._Z7runCUDAv --------------------------
	.section	.nv.constant0._Z7runCUDAv,"a",@progbits
	.sectionflags	@""
	.align	4
.nv.constant0._Z7runCUDAv:
	.zero		896


//--------------------- SYMBOLS --------------------------

	.type		.nv.reservedSmem.offset0,@object
	.size		.nv.reservedSmem.offset0,0x4
	.type		vprintf,@function
